	.headerflags	@"EF_CUDA_TEXMODE_UNIFIED EF_CUDA_64BIT_ADDRESS EF_CUDA_ACCELERATORS EF_CUDA_SM90 EF_CUDA_VIRTUAL_SM(EF_CUDA_SM90)"
	.elftype	@"ET_EXEC"


//--------------------- .nv.info                  --------------------------
	.section	.nv.info,"",@"SHT_CUDA_INFO"
	.align	4


	//----- nvinfo : EIATTR_REGCOUNT
	.align		4
        /*0000*/ 	.byte	0x04, 0x2f
        /*0002*/ 	.short	(.L_1 - .L_0)
	.align		4
.L_0:
        /*0004*/ 	.word	index@(triton_poi_fused__safe_softmax_2)
        /*0008*/ 	.word	0x00000012


	//----- nvinfo : EIATTR_MIN_STACK_SIZE
	.align		4
.L_1:
        /*000c*/ 	.byte	0x04, 0x12
        /*000e*/ 	.short	(.L_3 - .L_2)
	.align		4
.L_2:
        /*0010*/ 	.word	index@(triton_poi_fused__safe_softmax_2)
        /*0014*/ 	.word	0x00000000


	//----- nvinfo : EIATTR_FRAME_SIZE
	.align		4
.L_3:
        /*0018*/ 	.byte	0x04, 0x11
        /*001a*/ 	.short	(.L_5 - .L_4)
	.align		4
.L_4:
        /*001c*/ 	.word	index@(triton_poi_fused__safe_softmax_2)
        /*0020*/ 	.word	0x00000000


	//----- nvinfo : EIATTR_MIN_STACK_SIZE
	.align		4
.L_5:
        /*0024*/ 	.byte	0x04, 0x12
        /*0026*/ 	.short	(.L_7 - .L_6)
	.align		4
.L_6:
        /*0028*/ 	.word	index@(triton_poi_fused__safe_softmax_2)
        /*002c*/ 	.word	0x00000000
.L_7:


//--------------------- .nv.info.triton_poi_fused__safe_softmax_2 --------------------------
	.section	.nv.info.triton_poi_fused__safe_softmax_2,"",@"SHT_CUDA_INFO"
	.sectionflags	@""
	.align	4


	//----- nvinfo : EIATTR_CUDA_API_VERSION
	.align		4
        /*0000*/ 	.byte	0x04, 0x37
        /*0002*/ 	.short	(.L_9 - .L_8)
.L_8:
        /*0004*/ 	.word	0x0000007c


	//----- nvinfo : EIATTR_KPARAM_INFO
	.align		4
.L_9:
        /*0008*/ 	.byte	0x04, 0x17
        /*000a*/ 	.short	(.L_11 - .L_10)
.L_10:
        /*000c*/ 	.word	0x00000000
        /*0010*/ 	.short	0x0002
        /*0012*/ 	.short	0x0010
        /*0014*/ 	.byte	0x00, 0xf0, 0x11, 0x00


	//----- nvinfo : EIATTR_KPARAM_INFO
	.align		4
.L_11:
        /*0018*/ 	.byte	0x04, 0x17
        /*001a*/ 	.short	(.L_13 - .L_12)
.L_12:
        /*001c*/ 	.word	0x00000000
        /*0020*/ 	.short	0x0001
        /*0022*/ 	.short	0x0008
        /*0024*/ 	.byte	0x00, 0xf4, 0x21, 0x00


	//----- nvinfo : EIATTR_KPARAM_INFO
	.align		4
.L_13:
        /*0028*/ 	.byte	0x04, 0x17
        /*002a*/ 	.short	(.L_15 - .L_14)
.L_14:
        /*002c*/ 	.word	0x00000000
        /*0030*/ 	.short	0x0000
        /*0032*/ 	.short	0x0000
        /*0034*/ 	.byte	0x00, 0xf4, 0x21, 0x00


	//----- nvinfo : EIATTR_SPARSE_MMA_MASK
	.align		4
.L_15:
        /*0038*/ 	.byte	0x03, 0x50
        /*003a*/ 	.short	0x0000


	//----- nvinfo : EIATTR_MAXREG_COUNT
	.align		4
        /*003c*/ 	.byte	0x03, 0x1b
        /*003e*/ 	.short	0x00ff


	//----- nvinfo : EIATTR_EXIT_INSTR_OFFSETS
	.align		4
        /*0040*/ 	.byte	0x04, 0x1c
        /*0042*/ 	.short	(.L_17 - .L_16)


	//   ....[0]....
.L_16:
        /*0044*/ 	.word	0x000003e0


	//   ....[1]....
        /*0048*/ 	.word	0x00000400


	//----- nvinfo : EIATTR_REQNTID
	.align		4
.L_17:
        /*004c*/ 	.byte	0x04, 0x10
        /*004e*/ 	.short	(.L_19 - .L_18)
.L_18:
        /*0050*/ 	.word	0x00000080
        /*0054*/ 	.word	0x00000001
        /*0058*/ 	.word	0x00000001


	//----- nvinfo : EIATTR_CBANK_PARAM_SIZE
	.align		4
.L_19:
        /*005c*/ 	.byte	0x03, 0x19
        /*005e*/ 	.short	0x0014


	//----- nvinfo : EIATTR_PARAM_CBANK
	.align		4
        /*0060*/ 	.byte	0x04, 0x0a
        /*0062*/ 	.short	(.L_21 - .L_20)
	.align		4
.L_20:
        /*0064*/ 	.word	index@(.nv.constant0.triton_poi_fused__safe_softmax_2)
        /*0068*/ 	.short	0x0210
        /*006a*/ 	.short	0x0014


	//----- nvinfo : EIATTR_SW_WAR
	.align		4
.L_21:
        /*006c*/ 	.byte	0x04, 0x36
        /*006e*/ 	.short	(.L_23 - .L_22)
.L_22:
        /*0070*/ 	.word	0x00000008
.L_23:


//--------------------- .nv.callgraph             --------------------------
	.section	.nv.callgraph,"",@"SHT_CUDA_CALLGRAPH"
	.align	4
	.sectionentsize	8
	.align		4
        /*0000*/ 	.word	0x00000000
	.align		4
        /*0004*/ 	.word	0xffffffff
	.align		4
        /*0008*/ 	.word	0x00000000
	.align		4
        /*000c*/ 	.word	0xfffffffe
	.align		4
        /*0010*/ 	.word	0x00000000
	.align		4
        /*0014*/ 	.word	0xfffffffd
	.align		4
        /*0018*/ 	.word	0x00000000
	.align		4
        /*001c*/ 	.word	0xfffffffc


//--------------------- .text.triton_poi_fused__safe_softmax_2 --------------------------
	.section	.text.triton_poi_fused__safe_softmax_2,"ax",@progbits
	.align	128
        .global         triton_poi_fused__safe_softmax_2
        .type           triton_poi_fused__safe_softmax_2,@function
        .size           triton_poi_fused__safe_softmax_2,(.L_x_1 - triton_poi_fused__safe_softmax_2)
        .other          triton_poi_fused__safe_softmax_2,@"STO_CUDA_ENTRY STV_DEFAULT"
triton_poi_fused__safe_softmax_2:
.text.triton_poi_fused__safe_softmax_2:
[----:B------:R-:W0:Y:S02]  /*0000*/  LDC R1, c[0x0][0x28] ;  /* 0x00000a00ff017b82 */ /* 0x000e240000000800 */
[----:B------:R-:W1:Y:S01]  /*0010*/  S2R R0, SR_TID.X ;  /* 0x0000000000007919 */ /* 0x000e620000002100 */
[----:B------:R-:W2:Y:S01]  /*0020*/  LDC.64 R2, c[0x0][0x210] ;  /* 0x00008400ff027b82 */ /* 0x000ea20000000a00 */
[----:B------:R-:W-:Y:S01]  /*0030*/  CS2R R14, SRZ ;  /* 0x00000000000e7805 */ /* 0x000fe2000001ff00 */
[----:B------:R-:W-:Y:S01]  /*0040*/  ULDC.64 UR4, c[0x0][0x208] ;  /* 0x0000820000047ab9 */ /* 0x000fe20000000a00 */
[----:B------:R-:W3:Y:S01]  /*0050*/  S2R R7, SR_CTAID.X ;  /* 0x0000000000077919 */ /* 0x000ee20000002500 */
[----:B-1----:R-:W-:Y:S01]  /*0060*/  IMAD.SHL.U32 R0, R0, 0x2, RZ ;  /* 0x0000000200007824 */ /* 0x002fe200078e00ff */
[----:B---3--:R-:W-:-:S04]  /*0070*/  SHF.R.S32.HI R4, RZ, 0x17, R7 ;  /* 0x00000017ff047819 */ /* 0x008fc80000011407 */
[----:B------:R-:W-:Y:S02]  /*0080*/  LOP3.LUT R0, R0, 0xfe, RZ, 0xc0, !PT ;  /* 0x000000fe00007812 */ /* 0x000fe400078ec0ff */
[----:B------:R-:W-:-:S03]  /*0090*/  SGXT R4, R4, 0x1 ;  /* 0x000000010404781a */ /* 0x000fc60000000200 */
[----:B------:R-:W-:-:S05]  /*00a0*/  IMAD R7, R7, 0x100, R0 ;  /* 0x0000010007077824 */ /* 0x000fca00078e0200 */
[----:B------:R-:W-:Y:S02]  /*00b0*/  LEA.HI R4, R4, R7, RZ, 0x2 ;  /* 0x0000000704047211 */ /* 0x000fe400078f10ff */
[----:B------:R-:W-:Y:S02]  /*00c0*/  ISETP.GE.AND P0, PT, R7, 0x100, PT ;  /* 0x000001000700780c */ /* 0x000fe40003f06270 */
[----:B------:R-:W-:-:S05]  /*00d0*/  LOP3.LUT R5, R4, 0xfffffffc, RZ, 0xc0, !PT ;  /* 0xfffffffc04057812 */ /* 0x000fca00078ec0ff */
[----:B--2---:R-:W-:-:S06]  /*00e0*/  IMAD.WIDE R4, R5, 0x4, R2 ;  /* 0x0000000405047825 */ /* 0x004fcc00078e0202 */
[----:B------:R-:W2:Y:S01]  /*00f0*/  @!P0 LDG.E.EL R15, desc[UR4][R4.64] ;  /* 0x00000004040f8981 */ /* 0x000ea2000c2e1900 */
[----:B------:R-:W-:-:S03]  /*0100*/  IMAD.MOV.U32 R0, RZ, RZ, RZ ;  /* 0x000000ffff007224 */ /* 0x000fc600078e00ff */
[----:B------:R-:W3:Y:S01]  /*0110*/  @!P0 LDG.E.EL R14, desc[UR4][R4.64] ;  /* 0x00000004040e8981 */ /* 0x000ee2000c2e1900 */
[----:B------:R-:W-:Y:S01]  /*0120*/  IMAD.MOV.U32 R6, RZ, RZ, RZ ;  /* 0x000000ffff067224 */ /* 0x000fe200078e00ff */
[----:B------:R-:W-:Y:S02]  /*0130*/  CS2R R10, SRZ ;  /* 0x00000000000a7805 */ /* 0x000fe4000001ff00 */
[----:B------:R-:W4:Y:S04]  /*0140*/  @!P0 LDG.E.EL R0, desc[UR4][R4.64+0x4] ;  /* 0x0000040404008981 */ /* 0x000f28000c2e1900 */
[----:B------:R-:W5:Y:S04]  /*0150*/  @!P0 LDG.E.EL R6, desc[UR4][R4.64+0x4] ;  /* 0x0000040404068981 */ /* 0x000f68000c2e1900 */
[----:B------:R-:W5:Y:S04]  /*0160*/  @!P0 LDG.E.EL R10, desc[UR4][R4.64+0x8] ;  /* 0x00000804040a8981 */ /* 0x000f68000c2e1900 */
[----:B------:R-:W5:Y:S01]  /*0170*/  @!P0 LDG.E.EL R11, desc[UR4][R4.64+0x8] ;  /* 0x00000804040b8981 */ /* 0x000f62000c2e1900 */
[----:B------:R-:W-:-:S06]  /*0180*/  CS2R R12, SRZ ;  /* 0x00000000000c7805 */ /* 0x000fcc000001ff00 */
[----:B------:R-:W5:Y:S04]  /*0190*/  @!P0 LDG.E.EL R12, desc[UR4][R4.64+0xc] ;  /* 0x00000c04040c8981 */ /* 0x000f68000c2e1900 */
[----:B------:R-:W5:Y:S01]  /*01a0*/  @!P0 LDG.E.EL R13, desc[UR4][R4.64+0xc] ;  /* 0x00000c04040d8981 */ /* 0x000f62000c2e1900 */
[----:B------:R-:W-:Y:S01]  /*01b0*/  CS2R R8, SRZ ;  /* 0x0000000000087805 */ /* 0x000fe2000001ff00 */
[----:B------:R-:W-:-:S05]  /*01c0*/  IMAD.WIDE R2, R7, 0x4, R2 ;  /* 0x0000000407027825 */ /* 0x000fca00078e0202 */
[----:B------:R1:W5:Y:S02]  /*01d0*/  @!P0 LDG.E.64 R8, desc[UR4][R2.64] ;  /* 0x0000000402088981 */ /* 0x000364000c1e1b00 */
[----:B-1----:R-:W1:Y:S02]  /*01e0*/  LDC.64 R2, c[0x0][0x218] ;  /* 0x00008600ff027b82 */ /* 0x002e640000000a00 */
[----:B-1----:R-:W-:Y:S01]  /*01f0*/  IMAD.WIDE R2, R7, 0x4, R2 ;  /* 0x0000000407027825 */ /* 0x002fe200078e0202 */
[C---:B--2---:R-:W-:Y:S02]  /*0200*/  FSETP.NAN.AND P3, PT, R15.reuse, R15, PT ;  /* 0x0000000f0f00720b */ /* 0x044fe40003f68000 */
[C---:B---3--:R-:W-:Y:S02]  /*0210*/  FSETP.NAN.AND P4, PT, R14.reuse, R14, PT ;  /* 0x0000000e0e00720b */ /* 0x048fe40003f88000 */
[----:B----4-:R-:W-:Y:S02]  /*0220*/  FSETP.GT.AND P1, PT, R15, R0, PT ;  /* 0x000000000f00720b */ /* 0x010fe40003f24000 */
[----:B-----5:R-:W-:-:S07]  /*0230*/  FSETP.GT.AND P2, PT, R14, R6, PT ;  /* 0x000000060e00720b */ /* 0x020fce0003f44000 */
[----:B------:R-:W-:Y:S02]  /*0240*/  @!P3 FSEL R15, R15, R0, P1 ;  /* 0x000000000f0fb208 */ /* 0x000fe40000800000 */
[----:B------:R-:W-:Y:S02]  /*0250*/  @!P4 FSEL R14, R14, R6, P2 ;  /* 0x000000060e0ec208 */ /* 0x000fe40001000000 */
[C---:B------:R-:W-:Y:S02]  /*0260*/  FSETP.GT.AND P1, PT, R15.reuse, R10, PT ;  /* 0x0000000a0f00720b */ /* 0x040fe40003f24000 */
[C---:B------:R-:W-:Y:S02]  /*0270*/  FSETP.GT.AND P2, PT, R14.reuse, R11, PT ;  /* 0x0000000b0e00720b */ /* 0x040fe40003f44000 */
[----:B------:R-:W-:Y:S02]  /*0280*/  FSETP.NAN.AND P3, PT, R15, R15, PT ;  /* 0x0000000f0f00720b */ /* 0x000fe40003f68000 */
[----:B------:R-:W-:-:S07]  /*0290*/  FSETP.NAN.AND P4, PT, R14, R14, PT ;  /* 0x0000000e0e00720b */ /* 0x000fce0003f88000 */
[----:B------:R-:W-:Y:S02]  /*02a0*/  @!P1 FSEL R15, R15, R10, P3 ;  /* 0x0000000a0f0f9208 */ /* 0x000fe40001800000 */
[----:B------:R-:W-:Y:S02]  /*02b0*/  @!P2 FSEL R14, R14, R11, P4 ;  /* 0x0000000b0e0ea208 */ /* 0x000fe40002000000 */
[C---:B------:R-:W-:Y:S02]  /*02c0*/  FSETP.GT.AND P1, PT, R15.reuse, R12, PT ;  /* 0x0000000c0f00720b */ /* 0x040fe40003f24000 */
[C---:B------:R-:W-:Y:S02]  /*02d0*/  FSETP.GT.AND P2, PT, R14.reuse, R13, PT ;  /* 0x0000000d0e00720b */ /* 0x040fe40003f44000 */
[----:B------:R-:W-:Y:S02]  /*02e0*/  FSETP.NAN.AND P3, PT, R15, R15, PT ;  /* 0x0000000f0f00720b */ /* 0x000fe40003f68000 */
[----:B------:R-:W-:-:S07]  /*02f0*/  FSETP.NAN.AND P4, PT, R14, R14, PT ;  /* 0x0000000e0e00720b */ /* 0x000fce0003f88000 */
[----:B------:R-:W-:Y:S02]  /*0300*/  @!P1 FSEL R15, R15, R12, P3 ;  /* 0x0000000c0f0f9208 */ /* 0x000fe40001800000 */
[----:B------:R-:W-:-:S03]  /*0310*/  @!P2 FSEL R14, R14, R13, P4 ;  /* 0x0000000d0e0ea208 */ /* 0x000fc60002000000 */
[----:B------:R-:W-:Y:S02]  /*0320*/  FADD R8, -R15, R8 ;  /* 0x000000080f087221 */ /* 0x000fe40000000100 */
[----:B------:R-:W-:Y:S02]  /*0330*/  FADD R9, -R14, R9 ;  /* 0x000000090e097221 */ /* 0x000fe40000000100 */
[----:B------:R-:W-:Y:S02]  /*0340*/  FMUL R8, R8, 1.4426950216293334961 ;  /* 0x3fb8aa3b08087820 */ /* 0x000fe40000400000 */
[----:B------:R-:W-:-:S03]  /*0350*/  FMUL R9, R9, 1.4426950216293334961 ;  /* 0x3fb8aa3b09097820 */ /* 0x000fc60000400000 */
[----:B------:R-:W-:Y:S02]  /*0360*/  FSETP.GEU.AND P1, PT, R8, -126, PT ;  /* 0xc2fc00000800780b */ /* 0x000fe40003f2e000 */
[----:B------:R-:W-:-:S11]  /*0370*/  FSETP.GEU.AND P2, PT, R9, -126, PT ;  /* 0xc2fc00000900780b */ /* 0x000fd60003f4e000 */
[----:B------:R-:W-:Y:S02]  /*0380*/  @!P1 FMUL R8, R8, 0.5 ;  /* 0x3f00000008089820 */ /* 0x000fe40000400000 */
[----:B------:R-:W-:Y:S02]  /*0390*/  @!P2 FMUL R9, R9, 0.5 ;  /* 0x3f0000000909a820 */ /* 0x000fe40000400000 */
[----:B------:R-:W1:Y:S08]  /*03a0*/  MUFU.EX2 R4, R8 ;  /* 0x0000000800047308 */ /* 0x000e700000000800 */
[----:B------:R-:W2:Y:S01]  /*03b0*/  MUFU.EX2 R5, R9 ;  /* 0x0000000900057308 */ /* 0x000ea20000000800 */
[----:B-1----:R-:W-:Y:S01]  /*03c0*/  @!P1 FMUL R4, R4, R4 ;  /* 0x0000000404049220 */ /* 0x002fe20000400000 */
[----:B--2---:R-:W-:Y:S01]  /*03d0*/  @!P2 FMUL R5, R5, R5 ;  /* 0x000000050505a220 */ /* 0x004fe20000400000 */
[----:B------:R-:W-:Y:S06]  /*03e0*/  @P0 EXIT ;  /* 0x000000000000094d */ /* 0x000fec0003800000 */
[----:B------:R-:W-:Y:S01]  /*03f0*/  STG.E.64 desc[UR4][R2.64], R4 ;  /* 0x0000000402007986 */ /* 0x000fe2000c101b04 */
[----:B------:R-:W-:Y:S05]  /*0400*/  EXIT ;  /* 0x000000000000794d */ /* 0x000fea0003800000 */
.L_x_0:
[----:B------:R-:W-:-:S00]  /*0410*/  BRA `(.L_x_0) ;  /* 0xfffffffc00fc7947 */ /* 0x000fc0000383ffff */
[----:B------:R-:W-:-:S00]  /*0420*/  NOP ;  /* 0x0000000000007918 */ /* 0x000fc00000000000 */
        /* <DEDUP_REMOVED lines=13> */
.L_x_1:


//--------------------- .nv.constant0.triton_poi_fused__safe_softmax_2 --------------------------
	.section	.nv.constant0.triton_poi_fused__safe_softmax_2,"a",@progbits
	.sectionflags	@""
	.align	4
.nv.constant0.triton_poi_fused__safe_softmax_2:
	.zero		548
